//
// Generated by NVIDIA NVVM Compiler
//
// Compiler Build ID: CL-36424714
// Cuda compilation tools, release 13.0, V13.0.88
// Based on NVVM 20.0.0
//

.version 9.0
.target sm_100
.address_size 64

	// .globl	_Z10gpuFindMaxPflS_
.extern .shared .align 16 .b8 sdata[];

.visible .entry _Z10gpuFindMaxPflS_(
	.param .u64 .ptr .align 1 _Z10gpuFindMaxPflS__param_0,
	.param .u64 _Z10gpuFindMaxPflS__param_1,
	.param .u64 .ptr .align 1 _Z10gpuFindMaxPflS__param_2
)
{
	.reg .pred 	%p<5>;
	.reg .b32 	%r<12>;
	.reg .b32 	%f<5>;
	.reg .b64 	%rd<7>;

	ld.param.u64 	%rd2, [_Z10gpuFindMaxPflS__param_0];
	ld.param.u64 	%rd1, [_Z10gpuFindMaxPflS__param_2];
	cvta.to.global.u64 	%rd3, %rd2;
	mov.u32 	%r1, %tid.x;
	ld.global.f32 	%f2, [%rd3];
	shl.b32 	%r6, %r1, 2;
	mov.u32 	%r7, sdata;
	add.s32 	%r2, %r7, %r6;
	st.shared.f32 	[%r2], %f2;
	bar.sync 	0;
	mov.u32 	%r11, %ntid.x;
$L__BB0_1:
	mov.u32 	%r4, %r11;
	setp.ge.u32 	%p1, %r1, %r4;
	@%p1 bra 	$L__BB0_4;
	shl.b32 	%r8, %r4, 2;
	add.s32 	%r9, %r2, %r8;
	ld.shared.f32 	%f1, [%r9];
	ld.shared.f32 	%f3, [%r2];
	setp.leu.f32 	%p2, %f1, %f3;
	@%p2 bra 	$L__BB0_4;
	st.shared.f32 	[%r2], %f1;
$L__BB0_4:
	bar.sync 	0;
	shr.u32 	%r11, %r4, 1;
	setp.gt.u32 	%p3, %r4, 1;
	@%p3 bra 	$L__BB0_1;
	setp.ne.s32 	%p4, %r1, 0;
	@%p4 bra 	$L__BB0_7;
	ld.shared.f32 	%f4, [sdata];
	mov.u32 	%r10, %ctaid.x;
	cvta.to.global.u64 	%rd4, %rd1;
	mul.wide.u32 	%rd5, %r10, 4;
	add.s64 	%rd6, %rd4, %rd5;
	st.global.f32 	[%rd6], %f4;
$L__BB0_7:
	ret;

}


// ===== COMPILED SASS (sm_100) =====

	.target	sm_100

	.elftype	@"ET_EXEC"


//--------------------- .note.nv.tkinfo           --------------------------
	.section	.note.nv.tkinfo,"",@"SHT_NOTE"
	.sectionflags	@"SHF_NOTE_NV_TKINFO"
	.tkinfo
        /*0018*/ 	.word	0x00000002
        /*0030*/ 	.string	""
        /*0030*/ 	.string	"ptxas"
        /*0030*/ 	.string	"Cuda compilation tools, release 13.0, V13.0.88"
        /*0030*/ 	.string	"Build cuda_13.0.r13.0/compiler.36424714_0"
        /*0030*/ 	.string	"-arch sm_100 -m 64 "



//--------------------- .note.nv.cuinfo           --------------------------
	.section	.note.nv.cuinfo,"",@"SHT_NOTE"
	.sectionflags	@"SHF_NOTE_NV_CUINFO"
        /*0018*/ 	.short	0x0002
        /*001a*/ 	.short	0x0064
        /*001c*/ 	.short	0x0082
	.zero		2


//--------------------- .nv.info                  --------------------------
	.section	.nv.info,"",@"SHT_CUDA_INFO"
	.align	4


	//----- nvinfo : EIATTR_REGCOUNT
	.align		4
        /*0000*/ 	.byte	0x04, 0x2f
        /*0002*/ 	.short	(.L_1 - .L_0)
	.align		4
.L_0:
        /*0004*/ 	.word	index@(_Z10gpuFindMaxPflS_)
        /*0008*/ 	.word	0x0000000a


	//----- nvinfo : EIATTR_FRAME_SIZE
	.align		4
.L_1:
        /*000c*/ 	.byte	0x04, 0x11
        /*000e*/ 	.short	(.L_3 - .L_2)
	.align		4
.L_2:
        /*0010*/ 	.word	index@(_Z10gpuFindMaxPflS_)
        /*0014*/ 	.word	0x00000000


	//----- nvinfo : EIATTR_MIN_STACK_SIZE
	.align		4
.L_3:
        /*0018*/ 	.byte	0x04, 0x12
        /*001a*/ 	.short	(.L_5 - .L_4)
	.align		4
.L_4:
        /*001c*/ 	.word	index@(_Z10gpuFindMaxPflS_)
        /*0020*/ 	.word	0x00000000
.L_5:


//--------------------- .nv.compat                --------------------------
	.section	.nv.compat,"",@"SHT_CUDA_COMPAT_INFO"
	.align	4
        /*0000*/ 	.byte	0x02, 0x09, 0x00, 0x00, 0x02, 0x02, 0x01, 0x00, 0x02, 0x05, 0x05, 0x00, 0x03, 0x07, 0x01, 0x01
        /*0010*/ 	.byte	0x02, 0x03, 0x00, 0x00, 0x02, 0x06, 0x01, 0x00, 0x04, 0x0b, 0x08, 0x00, 0x09, 0x00, 0x00, 0x00
        /*0020*/ 	.byte	0x00, 0x00, 0x00, 0x00


//--------------------- .nv.info._Z10gpuFindMaxPflS_ --------------------------
	.section	.nv.info._Z10gpuFindMaxPflS_,"",@"SHT_CUDA_INFO"
	.sectionflags	@""
	.align	4


	//----- nvinfo : EIATTR_CUDA_API_VERSION
	.align		4
        /*0000*/ 	.byte	0x04, 0x37
        /*0002*/ 	.short	(.L_7 - .L_6)
.L_6:
        /*0004*/ 	.word	0x00000082


	//----- nvinfo : EIATTR_KPARAM_INFO
	.align		4
.L_7:
        /*0008*/ 	.byte	0x04, 0x17
        /*000a*/ 	.short	(.L_9 - .L_8)
.L_8:
        /*000c*/ 	.word	0x00000000
        /*0010*/ 	.short	0x0002
        /*0012*/ 	.short	0x0010
        /*0014*/ 	.byte	0x00, 0xf5, 0x21, 0x00


	//----- nvinfo : EIATTR_KPARAM_INFO
	.align		4
.L_9:
        /*0018*/ 	.byte	0x04, 0x17
        /*001a*/ 	.short	(.L_11 - .L_10)
.L_10:
        /*001c*/ 	.word	0x00000000
        /*0020*/ 	.short	0x0001
        /*0022*/ 	.short	0x0008
        /*0024*/ 	.byte	0x00, 0xf0, 0x21, 0x00


	//----- nvinfo : EIATTR_KPARAM_INFO
	.align		4
.L_11:
        /*0028*/ 	.byte	0x04, 0x17
        /*002a*/ 	.short	(.L_13 - .L_12)
.L_12:
        /*002c*/ 	.word	0x00000000
        /*0030*/ 	.short	0x0000
        /*0032*/ 	.short	0x0000
        /*0034*/ 	.byte	0x00, 0xf5, 0x21, 0x00


	//----- nvinfo : EIATTR_SPARSE_MMA_MASK
	.align		4
.L_13:
        /*0038*/ 	.byte	0x03, 0x50
        /*003a*/ 	.short	0x0000


	//----- nvinfo : EIATTR_MAXREG_COUNT
	.align		4
        /*003c*/ 	.byte	0x03, 0x1b
        /*003e*/ 	.short	0x00ff


	//----- nvinfo : EIATTR_NUM_BARRIERS
	.align		4
        /*0040*/ 	.byte	0x02, 0x4c
        /*0042*/ 	.byte	0x01
	.zero		1


	//----- nvinfo : EIATTR_MERCURY_ISA_VERSION
	.align		4
        /*0044*/ 	.byte	0x03, 0x5f
        /*0046*/ 	.short	0x0101


	//----- nvinfo : EIATTR_VRC_CTA_INIT_COUNT
	.align		4
        /*0048*/ 	.byte	0x02, 0x4a
	.zero		1
	.zero		1


	//----- nvinfo : EIATTR_EXIT_INSTR_OFFSETS
	.align		4
        /*004c*/ 	.byte	0x04, 0x1c
        /*004e*/ 	.short	(.L_15 - .L_14)


	//   ....[0]....
.L_14:
        /*0050*/ 	.word	0x000001b0


	//   ....[1]....
        /*0054*/ 	.word	0x00000240


	//----- nvinfo : EIATTR_CRS_STACK_SIZE
	.align		4
.L_15:
        /*0058*/ 	.byte	0x04, 0x1e
        /*005a*/ 	.short	(.L_17 - .L_16)
.L_16:
        /*005c*/ 	.word	0x00000000


	//----- nvinfo : EIATTR_CBANK_PARAM_SIZE
	.align		4
.L_17:
        /*0060*/ 	.byte	0x03, 0x19
        /*0062*/ 	.short	0x0018


	//----- nvinfo : EIATTR_PARAM_CBANK
	.align		4
        /*0064*/ 	.byte	0x04, 0x0a
        /*0066*/ 	.short	(.L_19 - .L_18)
	.align		4
.L_18:
        /*0068*/ 	.word	index@(.nv.constant0._Z10gpuFindMaxPflS_)
        /*006c*/ 	.short	0x0380
        /*006e*/ 	.short	0x0018


	//----- nvinfo : EIATTR_SW_WAR
	.align		4
.L_19:
        /*0070*/ 	.byte	0x04, 0x36
        /*0072*/ 	.short	(.L_21 - .L_20)
.L_20:
        /*0074*/ 	.word	0x00000008
.L_21:


//--------------------- .nv.callgraph             --------------------------
	.section	.nv.callgraph,"",@"SHT_CUDA_CALLGRAPH"
	.align	4
	.sectionentsize	8
	.align		4
        /*0000*/ 	.word	0x00000000
	.align		4
        /*0004*/ 	.word	0xffffffff
	.align		4
        /*0008*/ 	.word	0x00000000
	.align		4
        /*000c*/ 	.word	0xfffffffe
	.align		4
        /*0010*/ 	.word	0x00000000
	.align		4
        /*0014*/ 	.word	0xfffffffd
	.align		4
        /*0018*/ 	.word	0x00000000
	.align		4
        /*001c*/ 	.word	0xfffffffc


//--------------------- .text._Z10gpuFindMaxPflS_ --------------------------
	.section	.text._Z10gpuFindMaxPflS_,"ax",@progbits
	.align	128
        .global         _Z10gpuFindMaxPflS_
        .type           _Z10gpuFindMaxPflS_,@function
        .size           _Z10gpuFindMaxPflS_,(.L_x_4 - _Z10gpuFindMaxPflS_)
        .other          _Z10gpuFindMaxPflS_,@"STO_CUDA_ENTRY STV_DEFAULT"
_Z10gpuFindMaxPflS_:
.text._Z10gpuFindMaxPflS_:
[----:B------:R-:W-:Y:S08]  /*0000*/  LDC R1, c[0x0][0x37c] ;  /* 0x0000df00ff017b82 */ /* 0x000ff00000000800 */
[----:B------:R-:W0:Y:S01]  /*0010*/  LDC.64 R2, c[0x0][0x380] ;  /* 0x0000e000ff027b82 */ /* 0x000e220000000a00 */
[----:B------:R-:W0:Y:S02]  /*0020*/  LDCU.64 UR6, c[0x0][0x358] ;  /* 0x00006b00ff0677ac */ /* 0x000e240008000a00 */
[----:B0-----:R-:W2:Y:S05]  /*0030*/  LDG.E R2, desc[UR6][R2.64] ;  /* 0x0000000602027981 */ /* 0x001eaa000c1e1900 */
[----:B------:R-:W0:Y:S01]  /*0040*/  S2UR UR5, SR_CgaCtaId ;  /* 0x00000000000579c3 */ /* 0x000e220000008800 */
[----:B------:R-:W-:Y:S01]  /*0050*/  UMOV UR4, 0x400 ;  /* 0x0000040000047882 */ /* 0x000fe20000000000 */
[----:B------:R-:W1:Y:S01]  /*0060*/  S2R R7, SR_TID.X ;  /* 0x0000000000077919 */ /* 0x000e620000002100 */
[----:B0-----:R-:W-:-:S06]  /*0070*/  ULEA UR4, UR5, UR4, 0x18 ;  /* 0x0000000405047291 */ /* 0x001fcc000f8ec0ff */
[----:B-1----:R-:W-:-:S05]  /*0080*/  LEA R5, R7, UR4, 0x2 ;  /* 0x0000000407057c11 */ /* 0x002fca000f8e10ff */
[----:B------:R-:W0:Y:S02]  /*0090*/  LDCU UR4, c[0x0][0x360] ;  /* 0x00006c00ff0477ac */ /* 0x000e240008000800 */
[----:B0-----:R-:W-:Y:S01]  /*00a0*/  IMAD.U32 R0, RZ, RZ, UR4 ;  /* 0x00000004ff007e24 */ /* 0x001fe2000f8e00ff */
[----:B--2---:R0:W-:Y:S01]  /*00b0*/  STS [R5], R2 ;  /* 0x0000000205007388 */ /* 0x0041e20000000800 */
[----:B------:R-:W-:Y:S06]  /*00c0*/  BAR.SYNC.DEFER_BLOCKING 0x0 ;  /* 0x0000000000007b1d */ /* 0x000fec0000010000 */
.L_x_2:
[----:B------:R-:W-:Y:S01]  /*00d0*/  ISETP.GE.U32.AND P0, PT, R7, R0, PT ;  /* 0x000000000700720c */ /* 0x000fe20003f06070 */
[----:B------:R-:W-:-:S12]  /*00e0*/  BSSY.RECONVERGENT B0, `(.L_x_0) ;  /* 0x0000007000007945 */ /* 0x000fd80003800200 */
[----:B-1----:R-:W-:Y:S05]  /*00f0*/  @P0 BRA `(.L_x_1) ;  /* 0x0000000000140947 */ /* 0x002fea0003800000 */
[----:B0-----:R-:W-:Y:S01]  /*0100*/  IMAD R2, R0, 0x4, R5 ;  /* 0x0000000400027824 */ /* 0x001fe200078e0205 */
[----:B------:R-:W-:Y:S05]  /*0110*/  LDS R3, [R5] ;  /* 0x0000000005037984 */ /* 0x000fea0000000800 */
[----:B------:R-:W0:Y:S02]  /*0120*/  LDS R2, [R2] ;  /* 0x0000000002027984 */ /* 0x000e240000000800 */
[----:B0-----:R-:W-:-:S13]  /*0130*/  FSETP.GT.AND P0, PT, R2, R3, PT ;  /* 0x000000030200720b */ /* 0x001fda0003f04000 */
[----:B------:R1:W-:Y:S02]  /*0140*/  @P0 STS [R5], R2 ;  /* 0x0000000205000388 */ /* 0x0003e40000000800 */
.L_x_1:
[----:B------:R-:W-:Y:S05]  /*0150*/  BSYNC.RECONVERGENT B0 ;  /* 0x0000000000007941 */ /* 0x000fea0003800200 */
.L_x_0:
[----:B------:R-:W-:Y:S01]  /*0160*/  BAR.SYNC.DEFER_BLOCKING 0x0 ;  /* 0x0000000000007b1d */ /* 0x000fe20000010000 */
[----:B------:R-:W-:Y:S02]  /*0170*/  ISETP.GT.U32.AND P0, PT, R0, 0x1, PT ;  /* 0x000000010000780c */ /* 0x000fe40003f04070 */
[----:B------:R-:W-:-:S11]  /*0180*/  SHF.R.U32.HI R0, RZ, 0x1, R0 ;  /* 0x00000001ff007819 */ /* 0x000fd60000011600 */
[----:B------:R-:W-:Y:S05]  /*0190*/  @P0 BRA `(.L_x_2) ;  /* 0xfffffffc00cc0947 */ /* 0x000fea000383ffff */
[----:B------:R-:W-:-:S13]  /*01a0*/  ISETP.NE.AND P0, PT, R7, RZ, PT ;  /* 0x000000ff0700720c */ /* 0x000fda0003f05270 */
[----:B------:R-:W-:Y:S05]  /*01b0*/  @P0 EXIT ;  /* 0x000000000000094d */ /* 0x000fea0003800000 */
[----:B------:R-:W2:Y:S01]  /*01c0*/  S2UR UR5, SR_CgaCtaId ;  /* 0x00000000000579c3 */ /* 0x000ea20000008800 */
[----:B------:R-:W-:Y:S01]  /*01d0*/  UMOV UR4, 0x400 ;  /* 0x0000040000047882 */ /* 0x000fe20000000000 */
[----:B------:R-:W3:Y:S06]  /*01e0*/  S2R R7, SR_CTAID.X ;  /* 0x0000000000077919 */ /* 0x000eec0000002500 */
[----:B01----:R-:W3:Y:S01]  /*01f0*/  LDC.64 R2, c[0x0][0x390] ;  /* 0x0000e400ff027b82 */ /* 0x003ee20000000a00 */
[----:B--2---:R-:W-:-:S09]  /*0200*/  ULEA UR4, UR5, UR4, 0x18 ;  /* 0x0000000405047291 */ /* 0x004fd2000f8ec0ff */
[----:B------:R-:W0:Y:S01]  /*0210*/  LDS R5, [UR4] ;  /* 0x00000004ff057984 */ /* 0x000e220008000800 */
[----:B---3--:R-:W-:-:S05]  /*0220*/  IMAD.WIDE.U32 R2, R7, 0x4, R2 ;  /* 0x0000000407027825 */ /* 0x008fca00078e0002 */
[----:B0-----:R-:W-:Y:S01]  /*0230*/  STG.E desc[UR6][R2.64], R5 ;  /* 0x0000000502007986 */ /* 0x001fe2000c101906 */
[----:B------:R-:W-:Y:S05]  /*0240*/  EXIT ;  /* 0x000000000000794d */ /* 0x000fea0003800000 */
.L_x_3:
[----:B------:R-:W-:-:S00]  /*0250*/  BRA `(.L_x_3) ;  /* 0xfffffffc00fc7947 */ /* 0x000fc0000383ffff */
[----:B------:R-:W-:-:S00]  /*0260*/  NOP ;  /* 0x0000000000007918 */ /* 0x000fc00000000000 */
        /* <DEDUP_REMOVED lines=9> */
.L_x_4:


//--------------------- .nv.shared._Z10gpuFindMaxPflS_ --------------------------
	.section	.nv.shared._Z10gpuFindMaxPflS_,"aw",@nobits
	.sectionflags	@""
	.align	16
	.zero		1024


//--------------------- .nv.shared.reserved.0     --------------------------
	.section	.nv.shared.reserved.0,"aw",@nobits
	.weak		__nv_reservedSMEM_offset_0_alias
	.size		__nv_reservedSMEM_offset_0_alias, 0, 64
	.other		__nv_reservedSMEM_offset_0_alias,@"STO_CUDA_RESERVED_SHARED STV_DEFAULT"
__nv_reservedSMEM_offset_0_alias:
	.zero		0
	.zero		64


//--------------------- .nv.constant0._Z10gpuFindMaxPflS_ --------------------------
	.section	.nv.constant0._Z10gpuFindMaxPflS_,"a",@progbits
	.sectionflags	@""
	.align	4
.nv.constant0._Z10gpuFindMaxPflS_:
	.zero		920


//--------------------- SYMBOLS --------------------------

	.type		.nv.reservedSmem.offset0,@object
	.size		.nv.reservedSmem.offset0,0x4
	.type		.nv.reservedSmem.cap,@object
	.size		.nv.reservedSmem.cap,0x4
